//
// Generated by NVIDIA NVVM Compiler
//
// Compiler Build ID: CL-36424714
// Cuda compilation tools, release 13.0, V13.0.88
// Based on NVVM 20.0.0
//

.version 9.0
.target sm_100
.address_size 64

	// .globl	_Z9test_cudav
.extern .func  (.param .b32 func_retval0) vprintf
(
	.param .b64 vprintf_param_0,
	.param .b64 vprintf_param_1
)
;
.global .align 1 .b8 $str[12] = {84, 104, 114, 101, 97, 100, 58, 32, 37, 100, 10};

.visible .entry _Z9test_cudav()
{
	.local .align 8 .b8 	__local_depot0[8];
	.reg .b64 	%SP;
	.reg .b64 	%SPL;
	.reg .b32 	%r<4>;
	.reg .b64 	%rd<5>;

	mov.u64 	%SPL, __local_depot0;
	cvta.local.u64 	%SP, %SPL;
	add.u64 	%rd1, %SP, 0;
	add.u64 	%rd2, %SPL, 0;
	mov.u32 	%r1, %tid.x;
	st.local.u32 	[%rd2], %r1;
	mov.u64 	%rd3, $str;
	cvta.global.u64 	%rd4, %rd3;
	{ // callseq 0, 0
	.param .b64 param0;
	st.param.b64 	[param0], %rd4;
	.param .b64 param1;
	st.param.b64 	[param1], %rd1;
	.param .b32 retval0;
	call.uni (retval0), 
	vprintf, 
	(
	param0, 
	param1
	);
	ld.param.b32 	%r2, [retval0];
	} // callseq 0
	ret;

}


// ===== COMPILED SASS (sm_100) =====

	.target	sm_100

	.elftype	@"ET_EXEC"


//--------------------- .note.nv.tkinfo           --------------------------
	.section	.note.nv.tkinfo,"",@"SHT_NOTE"
	.sectionflags	@"SHF_NOTE_NV_TKINFO"
	.tkinfo
        /*0018*/ 	.word	0x00000002
        /*0030*/ 	.string	""
        /*0030*/ 	.string	"ptxas"
        /*0030*/ 	.string	"Cuda compilation tools, release 13.0, V13.0.88"
        /*0030*/ 	.string	"Build cuda_13.0.r13.0/compiler.36424714_0"
        /*0030*/ 	.string	"-arch sm_100 -m 64 "



//--------------------- .note.nv.cuinfo           --------------------------
	.section	.note.nv.cuinfo,"",@"SHT_NOTE"
	.sectionflags	@"SHF_NOTE_NV_CUINFO"
        /*0018*/ 	.short	0x0002
        /*001a*/ 	.short	0x0064
        /*001c*/ 	.short	0x0082
	.zero		2


//--------------------- .nv.info                  --------------------------
	.section	.nv.info,"",@"SHT_CUDA_INFO"
	.align	4


	//----- nvinfo : EIATTR_REGCOUNT
	.align		4
        /*0000*/ 	.byte	0x04, 0x2f
        /*0002*/ 	.short	(.L_2 - .L_1)
	.align		4
.L_1:
        /*0004*/ 	.word	index@(_Z9test_cudav)
        /*0008*/ 	.word	0x00000018


	//----- nvinfo : EIATTR_FRAME_SIZE
	.align		4
.L_2:
        /*000c*/ 	.byte	0x04, 0x11
        /*000e*/ 	.short	(.L_4 - .L_3)
	.align		4
.L_3:
        /*0010*/ 	.word	index@(_Z9test_cudav)
        /*0014*/ 	.word	0x00000008


	//----- nvinfo : EIATTR_MIN_STACK_SIZE
	.align		4
.L_4:
        /*0018*/ 	.byte	0x04, 0x12
        /*001a*/ 	.short	(.L_6 - .L_5)
	.align		4
.L_5:
        /*001c*/ 	.word	index@(_Z9test_cudav)
        /*0020*/ 	.word	0x00000008
.L_6:


//--------------------- .nv.compat                --------------------------
	.section	.nv.compat,"",@"SHT_CUDA_COMPAT_INFO"
	.align	4
        /*0000*/ 	.byte	0x02, 0x09, 0x00, 0x00, 0x02, 0x02, 0x01, 0x00, 0x02, 0x05, 0x05, 0x00, 0x03, 0x07, 0x01, 0x01
        /*0010*/ 	.byte	0x02, 0x03, 0x00, 0x00, 0x02, 0x06, 0x01, 0x00, 0x04, 0x0b, 0x08, 0x00, 0x09, 0x00, 0x00, 0x00
        /*0020*/ 	.byte	0x00, 0x00, 0x00, 0x00


//--------------------- .nv.info._Z9test_cudav    --------------------------
	.section	.nv.info._Z9test_cudav,"",@"SHT_CUDA_INFO"
	.sectionflags	@""
	.align	4


	//----- nvinfo : EIATTR_CUDA_API_VERSION
	.align		4
        /*0000*/ 	.byte	0x04, 0x37
        /*0002*/ 	.short	(.L_8 - .L_7)
.L_7:
        /*0004*/ 	.word	0x00000082


	//----- nvinfo : EIATTR_SPARSE_MMA_MASK
	.align		4
.L_8:
        /*0008*/ 	.byte	0x03, 0x50
        /*000a*/ 	.short	0x0000


	//----- nvinfo : EIATTR_MAXREG_COUNT
	.align		4
        /*000c*/ 	.byte	0x03, 0x1b
        /*000e*/ 	.short	0x00ff


	//----- nvinfo : EIATTR_EXTERNS
	.align		4
        /*0010*/ 	.byte	0x04, 0x0f
        /*0012*/ 	.short	(.L_10 - .L_9)


	//   ....[0]....
	.align		4
.L_9:
        /*0014*/ 	.word	index@(vprintf)


	//----- nvinfo : EIATTR_MERCURY_ISA_VERSION
	.align		4
.L_10:
        /*0018*/ 	.byte	0x03, 0x5f
        /*001a*/ 	.short	0x0101


	//----- nvinfo : EIATTR_VRC_CTA_INIT_COUNT
	.align		4
        /*001c*/ 	.byte	0x02, 0x4a
	.zero		1
	.zero		1


	//----- nvinfo : EIATTR_SYSCALL_OFFSETS
	.align		4
        /*0020*/ 	.byte	0x04, 0x46
        /*0022*/ 	.short	(.L_12 - .L_11)


	//   ....[0]....
.L_11:
        /*0024*/ 	.word	0x000000e0


	//----- nvinfo : EIATTR_EXIT_INSTR_OFFSETS
	.align		4
.L_12:
        /*0028*/ 	.byte	0x04, 0x1c
        /*002a*/ 	.short	(.L_14 - .L_13)


	//   ....[0]....
.L_13:
        /*002c*/ 	.word	0x000000f0


	//----- nvinfo : EIATTR_SW_WAR
	.align		4
.L_14:
        /*0030*/ 	.byte	0x04, 0x36
        /*0032*/ 	.short	(.L_16 - .L_15)
.L_15:
        /*0034*/ 	.word	0x00000008
.L_16:


//--------------------- .nv.callgraph             --------------------------
	.section	.nv.callgraph,"",@"SHT_CUDA_CALLGRAPH"
	.align	4
	.sectionentsize	8
	.align		4
        /*0000*/ 	.word	0x00000000
	.align		4
        /*0004*/ 	.word	0xffffffff
	.align		4
        /*0008*/ 	.word	index@(_Z9test_cudav)
	.align		4
        /*000c*/ 	.word	index@(vprintf)
	.align		4
        /*0010*/ 	.word	0x00000000
	.align		4
        /*0014*/ 	.word	0xfffffffe
	.align		4
        /*0018*/ 	.word	0x00000000
	.align		4
        /*001c*/ 	.word	0xfffffffd
	.align		4
        /*0020*/ 	.word	0x00000000
	.align		4
        /*0024*/ 	.word	0xfffffffc


//--------------------- .nv.constant4             --------------------------
	.section	.nv.constant4,"a",@progbits
	.align	8
	.align		8
.nv.constant4:
        /*0000*/ 	.dword	vprintf
	.align		8
        /*0008*/ 	.dword	$str


//--------------------- .text._Z9test_cudav       --------------------------
	.section	.text._Z9test_cudav,"ax",@progbits
	.align	128
        .global         _Z9test_cudav
        .type           _Z9test_cudav,@function
        .size           _Z9test_cudav,(.L_x_2 - _Z9test_cudav)
        .other          _Z9test_cudav,@"STO_CUDA_ENTRY STV_DEFAULT"
_Z9test_cudav:
.text._Z9test_cudav:
[----:B------:R-:W0:Y:S01]  /*0000*/  LDC R1, c[0x0][0x37c] ;  /* 0x0000df00ff017b82 */ /* 0x000e220000000800 */
[----:B------:R-:W1:Y:S01]  /*0010*/  S2R R8, SR_TID.X ;  /* 0x0000000000087919 */ /* 0x000e620000002100 */
[----:B0-----:R-:W-:Y:S01]  /*0020*/  VIADD R1, R1, 0xfffffff8 ;  /* 0xfffffff801017836 */ /* 0x001fe20000000000 */
[----:B------:R-:W-:Y:S01]  /*0030*/  MOV R0, 0x0 ;  /* 0x0000000000007802 */ /* 0x000fe20000000f00 */
[----:B------:R-:W0:Y:S04]  /*0040*/  LDCU UR4, c[0x0][0x2f8] ;  /* 0x00005f00ff0477ac */ /* 0x000e280008000800 */
[----:B------:R2:W3:Y:S01]  /*0050*/  LDC.64 R2, c[0x4][R0] ;  /* 0x0100000000027b82 */ /* 0x0004e20000000a00 */
[----:B------:R-:W4:Y:S01]  /*0060*/  LDCU.64 UR6, c[0x4][0x8] ;  /* 0x01000100ff0677ac */ /* 0x000f220008000a00 */
[----:B------:R-:W5:Y:S01]  /*0070*/  LDCU UR5, c[0x0][0x2fc] ;  /* 0x00005f80ff0577ac */ /* 0x000f620008000800 */
[----:B0-----:R-:W-:Y:S01]  /*0080*/  IADD3 R6, P0, PT, R1, UR4, RZ ;  /* 0x0000000401067c10 */ /* 0x001fe2000ff1e0ff */
[----:B----4-:R-:W-:Y:S01]  /*0090*/  IMAD.U32 R4, RZ, RZ, UR6 ;  /* 0x00000006ff047e24 */ /* 0x010fe2000f8e00ff */
[----:B------:R-:W-:-:S03]  /*00a0*/  MOV R5, UR7 ;  /* 0x0000000700057c02 */ /* 0x000fc60008000f00 */
[----:B-----5:R-:W-:Y:S01]  /*00b0*/  IMAD.X R7, RZ, RZ, UR5, P0 ;  /* 0x00000005ff077e24 */ /* 0x020fe200080e06ff */
[----:B-1----:R2:W-:Y:S07]  /*00c0*/  STL [R1], R8 ;  /* 0x0000000801007387 */ /* 0x0025ee0000100800 */
[----:B------:R-:W-:-:S07]  /*00d0*/  LEPC R20, `(.L_x_0) ;  /* 0x000000001014794e */ /* 0x000fce0000000000 */
[----:B--23--:R-:W-:Y:S05]  /*00e0*/  CALL.ABS.NOINC R2 ;  /* 0x0000000002007343 */ /* 0x00cfea0003c00000 */
.L_x_0:
[----:B------:R-:W-:Y:S05]  /*00f0*/  EXIT ;  /* 0x000000000000794d */ /* 0x000fea0003800000 */
.L_x_1:
[----:B------:R-:W-:-:S00]  /*0100*/  BRA `(.L_x_1) ;  /* 0xfffffffc00fc7947 */ /* 0x000fc0000383ffff */
[----:B------:R-:W-:-:S00]  /*0110*/  NOP ;  /* 0x0000000000007918 */ /* 0x000fc00000000000 */
        /* <DEDUP_REMOVED lines=14> */
.L_x_2:


//--------------------- .nv.global.init           --------------------------
	.section	.nv.global.init,"aw",@progbits
.nv.global.init:
	.type		$str,@object
	.size		$str,(.L_0 - $str)
$str:
        /*0000*/ 	.byte	0x54, 0x68, 0x72, 0x65, 0x61, 0x64, 0x3a, 0x20, 0x25, 0x64, 0x0a, 0x00
.L_0:


//--------------------- .nv.shared.reserved.0     --------------------------
	.section	.nv.shared.reserved.0,"aw",@nobits
	.weak		__nv_reservedSMEM_offset_0_alias
	.size		__nv_reservedSMEM_offset_0_alias, 0, 64
	.other		__nv_reservedSMEM_offset_0_alias,@"STO_CUDA_RESERVED_SHARED STV_DEFAULT"
__nv_reservedSMEM_offset_0_alias:
	.zero		0
	.zero		64


//--------------------- .nv.constant0._Z9test_cudav --------------------------
	.section	.nv.constant0._Z9test_cudav,"a",@progbits
	.sectionflags	@""
	.align	4
.nv.constant0._Z9test_cudav:
	.zero		896


//--------------------- SYMBOLS --------------------------

	.type		.nv.reservedSmem.offset0,@object
	.size		.nv.reservedSmem.offset0,0x4
	.type		vprintf,@function
